//
// Generated by NVIDIA NVVM Compiler
//
// Compiler Build ID: CL-36424714
// Cuda compilation tools, release 13.0, V13.0.88
// Based on NVVM 20.0.0
//

.version 9.0
.target sm_100
.address_size 64

	// .globl	parallel_annealing_step

.visible .entry parallel_annealing_step(
	.param .u64 .ptr .align 1 parallel_annealing_step_param_0,
	.param .u64 .ptr .align 1 parallel_annealing_step_param_1,
	.param .u64 .ptr .align 1 parallel_annealing_step_param_2,
	.param .u64 .ptr .align 1 parallel_annealing_step_param_3,
	.param .f32 parallel_annealing_step_param_4,
	.param .f32 parallel_annealing_step_param_5,
	.param .u32 parallel_annealing_step_param_6,
	.param .u64 .ptr .align 1 parallel_annealing_step_param_7,
	.param .u64 .ptr .align 1 parallel_annealing_step_param_8,
	.param .u64 .ptr .align 1 parallel_annealing_step_param_9
)
{
	.reg .pred 	%p<4>;
	.reg .b32 	%r<12>;
	.reg .b32 	%f<20>;
	.reg .b64 	%rd<31>;

	ld.param.u64 	%rd3, [parallel_annealing_step_param_1];
	ld.param.u64 	%rd5, [parallel_annealing_step_param_3];
	ld.param.f32 	%f2, [parallel_annealing_step_param_4];
	ld.param.f32 	%f3, [parallel_annealing_step_param_5];
	ld.param.u32 	%r3, [parallel_annealing_step_param_6];
	ld.param.u64 	%rd6, [parallel_annealing_step_param_7];
	ld.param.u64 	%rd7, [parallel_annealing_step_param_8];
	ld.param.u64 	%rd8, [parallel_annealing_step_param_9];
	cvta.to.global.u64 	%rd1, %rd8;
	mov.u32 	%r4, %tid.x;
	mov.u32 	%r5, %ctaid.y;
	mov.u32 	%r6, %ntid.x;
	mad.lo.s32 	%r1, %r5, %r6, %r4;
	setp.ge.s32 	%p1, %r1, %r3;
	@%p1 bra 	$L__BB0_6;
	ld.param.u64 	%rd30, [parallel_annealing_step_param_2];
	ld.param.u64 	%rd29, [parallel_annealing_step_param_0];
	mov.u32 	%r7, %nctaid.x;
	mov.u32 	%r8, %ctaid.x;
	cvta.to.global.u64 	%rd9, %rd30;
	cvta.to.global.u64 	%rd10, %rd29;
	cvta.to.global.u64 	%rd11, %rd3;
	cvta.to.global.u64 	%rd12, %rd5;
	cvta.to.global.u64 	%rd13, %rd6;
	cvta.to.global.u64 	%rd14, %rd7;
	mov.f32 	%f4, 0f3F800000;
	sub.f32 	%f5, %f4, %f3;
	mad.lo.s32 	%r2, %r1, %r7, %r8;
	mul.wide.u32 	%rd15, %r2, 4;
	add.s64 	%rd16, %rd9, %rd15;
	ld.global.f32 	%f6, [%rd16];
	add.s64 	%rd17, %rd10, %rd15;
	ld.global.f32 	%f7, [%rd17];
	neg.f32 	%f8, %f7;
	mul.wide.u32 	%rd18, %r1, 4;
	add.s64 	%rd19, %rd11, %rd18;
	ld.global.f32 	%f9, [%rd19];
	sub.f32 	%f10, %f8, %f9;
	fma.rn.f32 	%f11, %f2, %f6, %f10;
	add.s64 	%rd20, %rd12, %rd15;
	ld.global.f32 	%f12, [%rd20];
	mul.f32 	%f13, %f5, %f12;
	mul.f32 	%f14, %f3, %f11;
	sub.f32 	%f15, %f13, %f14;
	min.f32 	%f16, %f15, 0f3F800000;
	max.f32 	%f17, %f16, 0fBF800000;
	add.f32 	%f18, %f6, %f17;
	min.f32 	%f19, %f18, 0f3F800000;
	max.f32 	%f1, %f19, 0fBF800000;
	add.s64 	%rd21, %rd13, %rd15;
	st.global.f32 	[%rd21], %f17;
	add.s64 	%rd22, %rd14, %rd15;
	st.global.f32 	[%rd22], %f1;
	setp.leu.f32 	%p2, %f1, 0f00000000;
	@%p2 bra 	$L__BB0_3;
	add.s64 	%rd28, %rd1, %rd15;
	mov.b32 	%r11, 1065353216;
	st.global.u32 	[%rd28], %r11;
	bra.uni 	$L__BB0_6;
$L__BB0_3:
	setp.geu.f32 	%p3, %f1, 0f00000000;
	@%p3 bra 	$L__BB0_5;
	add.s64 	%rd26, %rd1, %rd15;
	mov.b32 	%r10, -1082130432;
	st.global.u32 	[%rd26], %r10;
	bra.uni 	$L__BB0_6;
$L__BB0_5:
	add.s64 	%rd24, %rd1, %rd15;
	mov.b32 	%r9, 0;
	st.global.u32 	[%rd24], %r9;
$L__BB0_6:
	ret;

}
	// .globl	parallel_annealing_step_rowmajor
.visible .entry parallel_annealing_step_rowmajor(
	.param .u64 .ptr .align 1 parallel_annealing_step_rowmajor_param_0,
	.param .u64 .ptr .align 1 parallel_annealing_step_rowmajor_param_1,
	.param .u64 .ptr .align 1 parallel_annealing_step_rowmajor_param_2,
	.param .u64 .ptr .align 1 parallel_annealing_step_rowmajor_param_3,
	.param .f32 parallel_annealing_step_rowmajor_param_4,
	.param .f32 parallel_annealing_step_rowmajor_param_5,
	.param .u32 parallel_annealing_step_rowmajor_param_6,
	.param .u32 parallel_annealing_step_rowmajor_param_7,
	.param .u64 .ptr .align 1 parallel_annealing_step_rowmajor_param_8
)
{
	.reg .pred 	%p<6>;
	.reg .b32 	%r<12>;
	.reg .b32 	%f<21>;
	.reg .b64 	%rd<18>;

	ld.param.u64 	%rd1, [parallel_annealing_step_rowmajor_param_0];
	ld.param.u64 	%rd2, [parallel_annealing_step_rowmajor_param_1];
	ld.param.u64 	%rd3, [parallel_annealing_step_rowmajor_param_2];
	ld.param.u64 	%rd4, [parallel_annealing_step_rowmajor_param_3];
	ld.param.f32 	%f1, [parallel_annealing_step_rowmajor_param_4];
	ld.param.f32 	%f2, [parallel_annealing_step_rowmajor_param_5];
	ld.param.u32 	%r4, [parallel_annealing_step_rowmajor_param_6];
	ld.param.u32 	%r3, [parallel_annealing_step_rowmajor_param_7];
	ld.param.u64 	%rd5, [parallel_annealing_step_rowmajor_param_8];
	mov.u32 	%r1, %ctaid.y;
	mov.u32 	%r5, %ctaid.x;
	mov.u32 	%r6, %ntid.x;
	mov.u32 	%r7, %tid.x;
	mad.lo.s32 	%r2, %r5, %r6, %r7;
	setp.ge.s32 	%p1, %r1, %r4;
	setp.ge.s32 	%p2, %r2, %r3;
	or.pred  	%p3, %p1, %p2;
	@%p3 bra 	$L__BB1_2;
	cvta.to.global.u64 	%rd6, %rd3;
	cvta.to.global.u64 	%rd7, %rd4;
	cvta.to.global.u64 	%rd8, %rd1;
	cvta.to.global.u64 	%rd9, %rd2;
	cvta.to.global.u64 	%rd10, %rd5;
	mad.lo.s32 	%r8, %r3, %r1, %r2;
	mul.wide.s32 	%rd11, %r8, 4;
	add.s64 	%rd12, %rd6, %rd11;
	ld.global.f32 	%f3, [%rd12];
	add.s64 	%rd13, %rd7, %rd11;
	ld.global.f32 	%f4, [%rd13];
	add.s64 	%rd14, %rd8, %rd11;
	ld.global.nc.f32 	%f5, [%rd14];
	neg.f32 	%f6, %f5;
	mul.wide.u32 	%rd15, %r1, 4;
	add.s64 	%rd16, %rd9, %rd15;
	ld.global.nc.f32 	%f7, [%rd16];
	sub.f32 	%f8, %f6, %f7;
	fma.rn.f32 	%f9, %f1, %f3, %f8;
	mov.f32 	%f10, 0f3F800000;
	sub.f32 	%f11, %f10, %f2;
	neg.f32 	%f12, %f2;
	mul.f32 	%f13, %f9, %f12;
	fma.rn.f32 	%f14, %f11, %f4, %f13;
	max.f32 	%f15, %f14, 0fBF800000;
	min.f32 	%f16, %f15, 0f3F800000;
	add.f32 	%f17, %f3, %f16;
	max.f32 	%f18, %f17, 0fBF800000;
	min.f32 	%f19, %f18, 0f3F800000;
	st.global.f32 	[%rd13], %f16;
	st.global.f32 	[%rd12], %f19;
	setp.gt.f32 	%p4, %f19, 0f00000000;
	selp.u32 	%r9, 1, 0, %p4;
	setp.lt.f32 	%p5, %f19, 0f00000000;
	selp.s32 	%r10, -1, 0, %p5;
	add.s32 	%r11, %r10, %r9;
	cvt.rn.f32.s32 	%f20, %r11;
	add.s64 	%rd17, %rd10, %rd11;
	st.global.f32 	[%rd17], %f20;
$L__BB1_2:
	ret;

}


// ===== COMPILED SASS (sm_100) =====

	.target	sm_100

	.elftype	@"ET_EXEC"


//--------------------- .note.nv.tkinfo           --------------------------
	.section	.note.nv.tkinfo,"",@"SHT_NOTE"
	.sectionflags	@"SHF_NOTE_NV_TKINFO"
	.tkinfo
        /*0018*/ 	.word	0x00000002
        /*0030*/ 	.string	""
        /*0030*/ 	.string	"ptxas"
        /*0030*/ 	.string	"Cuda compilation tools, release 13.0, V13.0.88"
        /*0030*/ 	.string	"Build cuda_13.0.r13.0/compiler.36424714_0"
        /*0030*/ 	.string	"-arch sm_100 -m 64 "



//--------------------- .note.nv.cuinfo           --------------------------
	.section	.note.nv.cuinfo,"",@"SHT_NOTE"
	.sectionflags	@"SHF_NOTE_NV_CUINFO"
        /*0018*/ 	.short	0x0002
        /*001a*/ 	.short	0x0064
        /*001c*/ 	.short	0x0082
	.zero		2


//--------------------- .nv.info                  --------------------------
	.section	.nv.info,"",@"SHT_CUDA_INFO"
	.align	4


	//----- nvinfo : EIATTR_REGCOUNT
	.align		4
        /*0000*/ 	.byte	0x04, 0x2f
        /*0002*/ 	.short	(.L_1 - .L_0)
	.align		4
.L_0:
        /*0004*/ 	.word	index@(parallel_annealing_step)
        /*0008*/ 	.word	0x00000010


	//----- nvinfo : EIATTR_FRAME_SIZE
	.align		4
.L_1:
        /*000c*/ 	.byte	0x04, 0x11
        /*000e*/ 	.short	(.L_3 - .L_2)
	.align		4
.L_2:
        /*0010*/ 	.word	index@(parallel_annealing_step)
        /*0014*/ 	.word	0x00000000


	//----- nvinfo : EIATTR_REGCOUNT
	.align		4
.L_3:
        /*0018*/ 	.byte	0x04, 0x2f
        /*001a*/ 	.short	(.L_5 - .L_4)
	.align		4
.L_4:
        /*001c*/ 	.word	index@(parallel_annealing_step_rowmajor)
        /*0020*/ 	.word	0x00000012


	//----- nvinfo : EIATTR_FRAME_SIZE
	.align		4
.L_5:
        /*0024*/ 	.byte	0x04, 0x11
        /*0026*/ 	.short	(.L_7 - .L_6)
	.align		4
.L_6:
        /*0028*/ 	.word	index@(parallel_annealing_step_rowmajor)
        /*002c*/ 	.word	0x00000000


	//----- nvinfo : EIATTR_MIN_STACK_SIZE
	.align		4
.L_7:
        /*0030*/ 	.byte	0x04, 0x12
        /*0032*/ 	.short	(.L_9 - .L_8)
	.align		4
.L_8:
        /*0034*/ 	.word	index@(parallel_annealing_step_rowmajor)
        /*0038*/ 	.word	0x00000000


	//----- nvinfo : EIATTR_MIN_STACK_SIZE
	.align		4
.L_9:
        /*003c*/ 	.byte	0x04, 0x12
        /*003e*/ 	.short	(.L_11 - .L_10)
	.align		4
.L_10:
        /*0040*/ 	.word	index@(parallel_annealing_step)
        /*0044*/ 	.word	0x00000000
.L_11:


//--------------------- .nv.compat                --------------------------
	.section	.nv.compat,"",@"SHT_CUDA_COMPAT_INFO"
	.align	4
        /*0000*/ 	.byte	0x02, 0x09, 0x00, 0x00, 0x02, 0x02, 0x01, 0x00, 0x02, 0x05, 0x05, 0x00, 0x03, 0x07, 0x01, 0x01
        /*0010*/ 	.byte	0x02, 0x03, 0x00, 0x00, 0x02, 0x06, 0x01, 0x00, 0x04, 0x0b, 0x08, 0x00, 0x09, 0x00, 0x00, 0x00
        /*0020*/ 	.byte	0x00, 0x00, 0x00, 0x00


//--------------------- .nv.info.parallel_annealing_step_rowmajor --------------------------
	.section	.nv.info.parallel_annealing_step_rowmajor,"",@"SHT_CUDA_INFO"
	.sectionflags	@""
	.align	4


	//----- nvinfo : EIATTR_CUDA_API_VERSION
	.align		4
        /*0000*/ 	.byte	0x04, 0x37
        /*0002*/ 	.short	(.L_13 - .L_12)
.L_12:
        /*0004*/ 	.word	0x00000082


	//----- nvinfo : EIATTR_KPARAM_INFO
	.align		4
.L_13:
        /*0008*/ 	.byte	0x04, 0x17
        /*000a*/ 	.short	(.L_15 - .L_14)
.L_14:
        /*000c*/ 	.word	0x00000000
        /*0010*/ 	.short	0x0008
        /*0012*/ 	.short	0x0030
        /*0014*/ 	.byte	0x00, 0xf5, 0x21, 0x00


	//----- nvinfo : EIATTR_KPARAM_INFO
	.align		4
.L_15:
        /*0018*/ 	.byte	0x04, 0x17
        /*001a*/ 	.short	(.L_17 - .L_16)
.L_16:
        /*001c*/ 	.word	0x00000000
        /*0020*/ 	.short	0x0007
        /*0022*/ 	.short	0x002c
        /*0024*/ 	.byte	0x00, 0xf0, 0x11, 0x00


	//----- nvinfo : EIATTR_KPARAM_INFO
	.align		4
.L_17:
        /*0028*/ 	.byte	0x04, 0x17
        /*002a*/ 	.short	(.L_19 - .L_18)
.L_18:
        /*002c*/ 	.word	0x00000000
        /*0030*/ 	.short	0x0006
        /*0032*/ 	.short	0x0028
        /*0034*/ 	.byte	0x00, 0xf0, 0x11, 0x00


	//----- nvinfo : EIATTR_KPARAM_INFO
	.align		4
.L_19:
        /*0038*/ 	.byte	0x04, 0x17
        /*003a*/ 	.short	(.L_21 - .L_20)
.L_20:
        /*003c*/ 	.word	0x00000000
        /*0040*/ 	.short	0x0005
        /*0042*/ 	.short	0x0024
        /*0044*/ 	.byte	0x00, 0xf0, 0x11, 0x00


	//----- nvinfo : EIATTR_KPARAM_INFO
	.align		4
.L_21:
        /*0048*/ 	.byte	0x04, 0x17
        /*004a*/ 	.short	(.L_23 - .L_22)
.L_22:
        /*004c*/ 	.word	0x00000000
        /*0050*/ 	.short	0x0004
        /*0052*/ 	.short	0x0020
        /*0054*/ 	.byte	0x00, 0xf0, 0x11, 0x00


	//----- nvinfo : EIATTR_KPARAM_INFO
	.align		4
.L_23:
        /*0058*/ 	.byte	0x04, 0x17
        /*005a*/ 	.short	(.L_25 - .L_24)
.L_24:
        /*005c*/ 	.word	0x00000000
        /*0060*/ 	.short	0x0003
        /*0062*/ 	.short	0x0018
        /*0064*/ 	.byte	0x00, 0xf5, 0x21, 0x00


	//----- nvinfo : EIATTR_KPARAM_INFO
	.align		4
.L_25:
        /*0068*/ 	.byte	0x04, 0x17
        /*006a*/ 	.short	(.L_27 - .L_26)
.L_26:
        /*006c*/ 	.word	0x00000000
        /*0070*/ 	.short	0x0002
        /*0072*/ 	.short	0x0010
        /*0074*/ 	.byte	0x00, 0xf5, 0x21, 0x00


	//----- nvinfo : EIATTR_KPARAM_INFO
	.align		4
.L_27:
        /*0078*/ 	.byte	0x04, 0x17
        /*007a*/ 	.short	(.L_29 - .L_28)
.L_28:
        /*007c*/ 	.word	0x00000000
        /*0080*/ 	.short	0x0001
        /*0082*/ 	.short	0x0008
        /*0084*/ 	.byte	0x00, 0xf5, 0x21, 0x00


	//----- nvinfo : EIATTR_KPARAM_INFO
	.align		4
.L_29:
        /*0088*/ 	.byte	0x04, 0x17
        /*008a*/ 	.short	(.L_31 - .L_30)
.L_30:
        /*008c*/ 	.word	0x00000000
        /*0090*/ 	.short	0x0000
        /*0092*/ 	.short	0x0000
        /*0094*/ 	.byte	0x00, 0xf5, 0x21, 0x00


	//----- nvinfo : EIATTR_SPARSE_MMA_MASK
	.align		4
.L_31:
        /*0098*/ 	.byte	0x03, 0x50
        /*009a*/ 	.short	0x0000


	//----- nvinfo : EIATTR_MAXREG_COUNT
	.align		4
        /*009c*/ 	.byte	0x03, 0x1b
        /*009e*/ 	.short	0x00ff


	//----- nvinfo : EIATTR_MERCURY_ISA_VERSION
	.align		4
        /*00a0*/ 	.byte	0x03, 0x5f
        /*00a2*/ 	.short	0x0101


	//----- nvinfo : EIATTR_VRC_CTA_INIT_COUNT
	.align		4
        /*00a4*/ 	.byte	0x02, 0x4a
	.zero		1
	.zero		1


	//----- nvinfo : EIATTR_EXIT_INSTR_OFFSETS
	.align		4
        /*00a8*/ 	.byte	0x04, 0x1c
        /*00aa*/ 	.short	(.L_33 - .L_32)


	//   ....[0]....
.L_32:
        /*00ac*/ 	.word	0x00000090


	//   ....[1]....
        /*00b0*/ 	.word	0x000002f0


	//----- nvinfo : EIATTR_CBANK_PARAM_SIZE
	.align		4
.L_33:
        /*00b4*/ 	.byte	0x03, 0x19
        /*00b6*/ 	.short	0x0038


	//----- nvinfo : EIATTR_PARAM_CBANK
	.align		4
        /*00b8*/ 	.byte	0x04, 0x0a
        /*00ba*/ 	.short	(.L_35 - .L_34)
	.align		4
.L_34:
        /*00bc*/ 	.word	index@(.nv.constant0.parallel_annealing_step_rowmajor)
        /*00c0*/ 	.short	0x0380
        /*00c2*/ 	.short	0x0038


	//----- nvinfo : EIATTR_SW_WAR
	.align		4
.L_35:
        /*00c4*/ 	.byte	0x04, 0x36
        /*00c6*/ 	.short	(.L_37 - .L_36)
.L_36:
        /*00c8*/ 	.word	0x00000008
.L_37:


//--------------------- .nv.info.parallel_annealing_step --------------------------
	.section	.nv.info.parallel_annealing_step,"",@"SHT_CUDA_INFO"
	.sectionflags	@""
	.align	4


	//----- nvinfo : EIATTR_CUDA_API_VERSION
	.align		4
        /*0000*/ 	.byte	0x04, 0x37
        /*0002*/ 	.short	(.L_39 - .L_38)
.L_38:
        /*0004*/ 	.word	0x00000082


	//----- nvinfo : EIATTR_KPARAM_INFO
	.align		4
.L_39:
        /*0008*/ 	.byte	0x04, 0x17
        /*000a*/ 	.short	(.L_41 - .L_40)
.L_40:
        /*000c*/ 	.word	0x00000000
        /*0010*/ 	.short	0x0009
        /*0012*/ 	.short	0x0040
        /*0014*/ 	.byte	0x00, 0xf5, 0x21, 0x00


	//----- nvinfo : EIATTR_KPARAM_INFO
	.align		4
.L_41:
        /*0018*/ 	.byte	0x04, 0x17
        /*001a*/ 	.short	(.L_43 - .L_42)
.L_42:
        /*001c*/ 	.word	0x00000000
        /*0020*/ 	.short	0x0008
        /*0022*/ 	.short	0x0038
        /*0024*/ 	.byte	0x00, 0xf5, 0x21, 0x00


	//----- nvinfo : EIATTR_KPARAM_INFO
	.align		4
.L_43:
        /*0028*/ 	.byte	0x04, 0x17
        /*002a*/ 	.short	(.L_45 - .L_44)
.L_44:
        /*002c*/ 	.word	0x00000000
        /*0030*/ 	.short	0x0007
        /*0032*/ 	.short	0x0030
        /*0034*/ 	.byte	0x00, 0xf5, 0x21, 0x00


	//----- nvinfo : EIATTR_KPARAM_INFO
	.align		4
.L_45:
        /*0038*/ 	.byte	0x04, 0x17
        /*003a*/ 	.short	(.L_47 - .L_46)
.L_46:
        /*003c*/ 	.word	0x00000000
        /*0040*/ 	.short	0x0006
        /*0042*/ 	.short	0x0028
        /*0044*/ 	.byte	0x00, 0xf0, 0x11, 0x00


	//----- nvinfo : EIATTR_KPARAM_INFO
	.align		4
.L_47:
        /*0048*/ 	.byte	0x04, 0x17
        /*004a*/ 	.short	(.L_49 - .L_48)
.L_48:
        /*004c*/ 	.word	0x00000000
        /*0050*/ 	.short	0x0005
        /*0052*/ 	.short	0x0024
        /*0054*/ 	.byte	0x00, 0xf0, 0x11, 0x00


	//----- nvinfo : EIATTR_KPARAM_INFO
	.align		4
.L_49:
        /*0058*/ 	.byte	0x04, 0x17
        /*005a*/ 	.short	(.L_51 - .L_50)
.L_50:
        /*005c*/ 	.word	0x00000000
        /*0060*/ 	.short	0x0004
        /*0062*/ 	.short	0x0020
        /*0064*/ 	.byte	0x00, 0xf0, 0x11, 0x00


	//----- nvinfo : EIATTR_KPARAM_INFO
	.align		4
.L_51:
        /*0068*/ 	.byte	0x04, 0x17
        /*006a*/ 	.short	(.L_53 - .L_52)
.L_52:
        /*006c*/ 	.word	0x00000000
        /*0070*/ 	.short	0x0003
        /*0072*/ 	.short	0x0018
        /*0074*/ 	.byte	0x00, 0xf5, 0x21, 0x00


	//----- nvinfo : EIATTR_KPARAM_INFO
	.align		4
.L_53:
        /*0078*/ 	.byte	0x04, 0x17
        /*007a*/ 	.short	(.L_55 - .L_54)
.L_54:
        /*007c*/ 	.word	0x00000000
        /*0080*/ 	.short	0x0002
        /*0082*/ 	.short	0x0010
        /*0084*/ 	.byte	0x00, 0xf5, 0x21, 0x00


	//----- nvinfo : EIATTR_KPARAM_INFO
	.align		4
.L_55:
        /*0088*/ 	.byte	0x04, 0x17
        /*008a*/ 	.short	(.L_57 - .L_56)
.L_56:
        /*008c*/ 	.word	0x00000000
        /*0090*/ 	.short	0x0001
        /*0092*/ 	.short	0x0008
        /*0094*/ 	.byte	0x00, 0xf5, 0x21, 0x00


	//----- nvinfo : EIATTR_KPARAM_INFO
	.align		4
.L_57:
        /*0098*/ 	.byte	0x04, 0x17
        /*009a*/ 	.short	(.L_59 - .L_58)
.L_58:
        /*009c*/ 	.word	0x00000000
        /*00a0*/ 	.short	0x0000
        /*00a2*/ 	.short	0x0000
        /*00a4*/ 	.byte	0x00, 0xf5, 0x21, 0x00


	//----- nvinfo : EIATTR_SPARSE_MMA_MASK
	.align		4
.L_59:
        /*00a8*/ 	.byte	0x03, 0x50
        /*00aa*/ 	.short	0x0000


	//----- nvinfo : EIATTR_MAXREG_COUNT
	.align		4
        /*00ac*/ 	.byte	0x03, 0x1b
        /*00ae*/ 	.short	0x00ff


	//----- nvinfo : EIATTR_MERCURY_ISA_VERSION
	.align		4
        /*00b0*/ 	.byte	0x03, 0x5f
        /*00b2*/ 	.short	0x0101


	//----- nvinfo : EIATTR_VRC_CTA_INIT_COUNT
	.align		4
        /*00b4*/ 	.byte	0x02, 0x4a
	.zero		1
	.zero		1


	//----- nvinfo : EIATTR_EXIT_INSTR_OFFSETS
	.align		4
        /*00b8*/ 	.byte	0x04, 0x1c
        /*00ba*/ 	.short	(.L_61 - .L_60)


	//   ....[0]....
.L_60:
        /*00bc*/ 	.word	0x00000070


	//   ....[1]....
        /*00c0*/ 	.word	0x000002e0


	//   ....[2]....
        /*00c4*/ 	.word	0x00000340


	//   ....[3]....
        /*00c8*/ 	.word	0x00000380


	//----- nvinfo : EIATTR_CBANK_PARAM_SIZE
	.align		4
.L_61:
        /*00cc*/ 	.byte	0x03, 0x19
        /*00ce*/ 	.short	0x0048


	//----- nvinfo : EIATTR_PARAM_CBANK
	.align		4
        /*00d0*/ 	.byte	0x04, 0x0a
        /*00d2*/ 	.short	(.L_63 - .L_62)
	.align		4
.L_62:
        /*00d4*/ 	.word	index@(.nv.constant0.parallel_annealing_step)
        /*00d8*/ 	.short	0x0380
        /*00da*/ 	.short	0x0048


	//----- nvinfo : EIATTR_SW_WAR
	.align		4
.L_63:
        /*00dc*/ 	.byte	0x04, 0x36
        /*00de*/ 	.short	(.L_65 - .L_64)
.L_64:
        /*00e0*/ 	.word	0x00000008
.L_65:


//--------------------- .nv.callgraph             --------------------------
	.section	.nv.callgraph,"",@"SHT_CUDA_CALLGRAPH"
	.align	4
	.sectionentsize	8
	.align		4
        /*0000*/ 	.word	0x00000000
	.align		4
        /*0004*/ 	.word	0xffffffff
	.align		4
        /*0008*/ 	.word	0x00000000
	.align		4
        /*000c*/ 	.word	0xfffffffe
	.align		4
        /*0010*/ 	.word	0x00000000
	.align		4
        /*0014*/ 	.word	0xfffffffd
	.align		4
        /*0018*/ 	.word	0x00000000
	.align		4
        /*001c*/ 	.word	0xfffffffc


//--------------------- .text.parallel_annealing_step_rowmajor --------------------------
	.section	.text.parallel_annealing_step_rowmajor,"ax",@progbits
	.align	128
        .global         parallel_annealing_step_rowmajor
        .type           parallel_annealing_step_rowmajor,@function
        .size           parallel_annealing_step_rowmajor,(.L_x_2 - parallel_annealing_step_rowmajor)
        .other          parallel_annealing_step_rowmajor,@"STO_CUDA_ENTRY STV_DEFAULT"
parallel_annealing_step_rowmajor:
.text.parallel_annealing_step_rowmajor:
[----:B------:R-:W-:Y:S01]  /*0000*/  LDC R1, c[0x0][0x37c] ;  /* 0x0000df00ff017b82 */ /* 0x000fe20000000800 */
[----:B------:R-:W0:Y:S07]  /*0010*/  S2R R3, SR_TID.X ;  /* 0x0000000000037919 */ /* 0x000e2e0000002100 */
[----:B------:R-:W0:Y:S01]  /*0020*/  S2UR UR4, SR_CTAID.X ;  /* 0x00000000000479c3 */ /* 0x000e220000002500 */
[----:B------:R-:W1:Y:S01]  /*0030*/  LDCU.64 UR6, c[0x0][0x3a8] ;  /* 0x00007500ff0677ac */ /* 0x000e620008000a00 */
[----:B------:R-:W2:Y:S06]  /*0040*/  S2R R11, SR_CTAID.Y ;  /* 0x00000000000b7919 */ /* 0x000eac0000002600 */
[----:B------:R-:W0:Y:S02]  /*0050*/  LDC R0, c[0x0][0x360] ;  /* 0x0000d800ff007b82 */ /* 0x000e240000000800 */
[----:B0-----:R-:W-:-:S05]  /*0060*/  IMAD R0, R0, UR4, R3 ;  /* 0x0000000400007c24 */ /* 0x001fca000f8e0203 */
[----:B-1----:R-:W-:-:S04]  /*0070*/  ISETP.GE.AND P0, PT, R0, UR7, PT ;  /* 0x0000000700007c0c */ /* 0x002fc8000bf06270 */
[----:B--2---:R-:W-:-:S13]  /*0080*/  ISETP.GE.OR P0, PT, R11, UR6, P0 ;  /* 0x000000060b007c0c */ /* 0x004fda0008706670 */
[----:B------:R-:W-:Y:S05]  /*0090*/  @P0 EXIT ;  /* 0x000000000000094d */ /* 0x000fea0003800000 */
[----:B------:R-:W0:Y:S01]  /*00a0*/  LDC.64 R8, c[0x0][0x388] ;  /* 0x0000e200ff087b82 */ /* 0x000e220000000a00 */
[----:B------:R-:W1:Y:S01]  /*00b0*/  LDCU.64 UR4, c[0x0][0x358] ;  /* 0x00006b00ff0477ac */ /* 0x000e620008000a00 */
[----:B------:R-:W-:-:S06]  /*00c0*/  IMAD R0, R11, UR7, R0 ;  /* 0x000000070b007c24 */ /* 0x000fcc000f8e0200 */
[----:B------:R-:W2:Y:S08]  /*00d0*/  LDC.64 R6, c[0x0][0x380] ;  /* 0x0000e000ff067b82 */ /* 0x000eb00000000a00 */
[----:B------:R-:W3:Y:S08]  /*00e0*/  LDC.64 R2, c[0x0][0x390] ;  /* 0x0000e400ff027b82 */ /* 0x000ef00000000a00 */
[----:B------:R-:W4:Y:S01]  /*00f0*/  LDC.64 R4, c[0x0][0x398] ;  /* 0x0000e600ff047b82 */ /* 0x000f220000000a00 */
[----:B0-----:R-:W-:-:S06]  /*0100*/  IMAD.WIDE.U32 R8, R11, 0x4, R8 ;  /* 0x000000040b087825 */ /* 0x001fcc00078e0008 */
[----:B-1----:R0:W5:Y:S01]  /*0110*/  LDG.E.CONSTANT R9, desc[UR4][R8.64] ;  /* 0x0000000408097981 */ /* 0x002162000c1e9900 */
[C---:B--2---:R-:W-:Y:S01]  /*0120*/  IMAD.WIDE R6, R0.reuse, 0x4, R6 ;  /* 0x0000000400067825 */ /* 0x044fe200078e0206 */
[----:B------:R-:W1:Y:S05]  /*0130*/  LDC.64 R14, c[0x0][0x3a0] ;  /* 0x0000e800ff0e7b82 */ /* 0x000e6a0000000a00 */
[----:B------:R-:W5:Y:S01]  /*0140*/  LDG.E.CONSTANT R6, desc[UR4][R6.64] ;  /* 0x0000000406067981 */ /* 0x000f62000c1e9900 */
[----:B---3--:R-:W-:-:S05]  /*0150*/  IMAD.WIDE R2, R0, 0x4, R2 ;  /* 0x0000000400027825 */ /* 0x008fca00078e0202 */
[----:B------:R-:W2:Y:S01]  /*0160*/  LDG.E R11, desc[UR4][R2.64] ;  /* 0x00000004020b7981 */ /* 0x000ea2000c1e1900 */
[----:B----4-:R-:W-:-:S05]  /*0170*/  IMAD.WIDE R4, R0, 0x4, R4 ;  /* 0x0000000400047825 */ /* 0x010fca00078e0204 */
[----:B------:R-:W3:Y:S01]  /*0180*/  LDG.E R10, desc[UR4][R4.64] ;  /* 0x00000004040a7981 */ /* 0x000ee2000c1e1900 */
[----:B-1----:R-:W-:Y:S01]  /*0190*/  FADD R13, -R15, 1 ;  /* 0x3f8000000f0d7421 */ /* 0x002fe20000000100 */
[----:B0-----:R-:W-:Y:S02]  /*01a0*/  HFMA2 R8, -RZ, RZ, 0, 0 ;  /* 0x00000000ff087431 */ /* 0x001fe400000001ff */
[----:B-----5:R-:W-:Y:S02]  /*01b0*/  FADD R12, -R6, -R9 ;  /* 0x80000009060c7221 */ /* 0x020fe40000000100 */
[----:B------:R-:W0:Y:S02]  /*01c0*/  LDC.64 R6, c[0x0][0x3b0] ;  /* 0x0000ec00ff067b82 */ /* 0x000e240000000a00 */
[----:B--2---:R-:W-:-:S04]  /*01d0*/  FFMA R12, R11, R14, R12 ;  /* 0x0000000e0b0c7223 */ /* 0x004fc8000000000c */
[----:B------:R-:W-:-:S04]  /*01e0*/  FMUL R15, R12, -R15 ;  /* 0x8000000f0c0f7220 */ /* 0x000fc80000400000 */
[----:B---3--:R-:W-:-:S05]  /*01f0*/  FFMA R10, R10, R13, R15 ;  /* 0x0000000d0a0a7223 */ /* 0x008fca000000000f */
[----:B------:R-:W-:-:S04]  /*0200*/  FMNMX R10, R10, -1, !PT ;  /* 0xbf8000000a0a7809 */ /* 0x000fc80007800000 */
[----:B------:R-:W-:-:S05]  /*0210*/  FMNMX R10, R10, 1, PT ;  /* 0x3f8000000a0a7809 */ /* 0x000fca0003800000 */
[----:B------:R-:W-:-:S05]  /*0220*/  FADD R11, R11, R10 ;  /* 0x0000000a0b0b7221 */ /* 0x000fca0000000000 */
[----:B------:R-:W-:-:S04]  /*0230*/  FMNMX R11, R11, -1, !PT ;  /* 0xbf8000000b0b7809 */ /* 0x000fc80007800000 */
[----:B------:R-:W-:-:S04]  /*0240*/  FMNMX R11, R11, 1, PT ;  /* 0x3f8000000b0b7809 */ /* 0x000fc80003800000 */
[C---:B------:R-:W-:Y:S02]  /*0250*/  FSETP.GT.AND P0, PT, R11.reuse, RZ, PT ;  /* 0x000000ff0b00720b */ /* 0x040fe40003f04000 */
[----:B------:R-:W-:Y:S02]  /*0260*/  FSETP.GEU.AND P1, PT, R11, RZ, PT ;  /* 0x000000ff0b00720b */ /* 0x000fe40003f2e000 */
[----:B------:R-:W-:Y:S01]  /*0270*/  SEL R9, RZ, 0x1, !P0 ;  /* 0x00000001ff097807 */ /* 0x000fe20004000000 */
[----:B0-----:R-:W-:-:S08]  /*0280*/  IMAD.WIDE R6, R0, 0x4, R6 ;  /* 0x0000000400067825 */ /* 0x001fd000078e0206 */
[----:B------:R-:W-:Y:S02]  /*0290*/  @!P0 IADD3 R8, PT, PT, RZ, -0x1, RZ ;  /* 0xffffffffff088810 */ /* 0x000fe40007ffe0ff */
[----:B------:R-:W-:Y:S01]  /*02a0*/  @P1 IADD3 R8, PT, PT, R9, RZ, RZ ;  /* 0x000000ff09081210 */ /* 0x000fe20007ffe0ff */
[----:B------:R-:W-:Y:S03]  /*02b0*/  STG.E desc[UR4][R4.64], R10 ;  /* 0x0000000a04007986 */ /* 0x000fe6000c101904 */
[----:B------:R-:W-:Y:S01]  /*02c0*/  I2FP.F32.S32 R9, R8 ;  /* 0x0000000800097245 */ /* 0x000fe20000201400 */
[----:B------:R-:W-:Y:S04]  /*02d0*/  STG.E desc[UR4][R2.64], R11 ;  /* 0x0000000b02007986 */ /* 0x000fe8000c101904 */
[----:B------:R-:W-:Y:S01]  /*02e0*/  STG.E desc[UR4][R6.64], R9 ;  /* 0x0000000906007986 */ /* 0x000fe2000c101904 */
[----:B------:R-:W-:Y:S05]  /*02f0*/  EXIT ;  /* 0x000000000000794d */ /* 0x000fea0003800000 */
.L_x_0:
[----:B------:R-:W-:-:S00]  /*0300*/  BRA `(.L_x_0) ;  /* 0xfffffffc00fc7947 */ /* 0x000fc0000383ffff */
[----:B------:R-:W-:-:S00]  /*0310*/  NOP ;  /* 0x0000000000007918 */ /* 0x000fc00000000000 */
        /* <DEDUP_REMOVED lines=14> */
.L_x_2:


//--------------------- .text.parallel_annealing_step --------------------------
	.section	.text.parallel_annealing_step,"ax",@progbits
	.align	128
        .global         parallel_annealing_step
        .type           parallel_annealing_step,@function
        .size           parallel_annealing_step,(.L_x_3 - parallel_annealing_step)
        .other          parallel_annealing_step,@"STO_CUDA_ENTRY STV_DEFAULT"
parallel_annealing_step:
.text.parallel_annealing_step:
[----:B------:R-:W-:Y:S01]  /*0000*/  LDC R1, c[0x0][0x37c] ;  /* 0x0000df00ff017b82 */ /* 0x000fe20000000800 */
[----:B------:R-:W0:Y:S07]  /*0010*/  S2R R11, SR_TID.X ;  /* 0x00000000000b7919 */ /* 0x000e2e0000002100 */
[----:B------:R-:W0:Y:S01]  /*0020*/  S2UR UR4, SR_CTAID.Y ;  /* 0x00000000000479c3 */ /* 0x000e220000002600 */
[----:B------:R-:W1:Y:S07]  /*0030*/  LDCU UR5, c[0x0][0x3a8] ;  /* 0x00007500ff0577ac */ /* 0x000e6e0008000800 */
[----:B------:R-:W0:Y:S02]  /*0040*/  LDC R0, c[0x0][0x360] ;  /* 0x0000d800ff007b82 */ /* 0x000e240000000800 */
[----:B0-----:R-:W-:-:S05]  /*0050*/  IMAD R11, R0, UR4, R11 ;  /* 0x00000004000b7c24 */ /* 0x001fca000f8e020b */
[----:B-1----:R-:W-:-:S13]  /*0060*/  ISETP.GE.AND P0, PT, R11, UR5, PT ;  /* 0x000000050b007c0c */ /* 0x002fda000bf06270 */
[----:B------:R-:W-:Y:S05]  /*0070*/  @P0 EXIT ;  /* 0x000000000000094d */ /* 0x000fea0003800000 */
[----:B------:R-:W0:Y:S01]  /*0080*/  S2R R0, SR_CTAID.X ;  /* 0x0000000000007919 */ /* 0x000e220000002500 */
[----:B------:R-:W1:Y:S01]  /*0090*/  LDC.64 R6, c[0x0][0x388] ;  /* 0x0000e200ff067b82 */ /* 0x000e620000000a00 */
[----:B------:R-:W0:Y:S01]  /*00a0*/  LDCU UR6, c[0x0][0x370] ;  /* 0x00006e00ff0677ac */ /* 0x000e220008000800 */
[----:B------:R-:W2:Y:S06]  /*00b0*/  LDCU.64 UR4, c[0x0][0x358] ;  /* 0x00006b00ff0477ac */ /* 0x000eac0008000a00 */
[----:B------:R-:W3:Y:S08]  /*00c0*/  LDC.64 R4, c[0x0][0x380] ;  /* 0x0000e000ff047b82 */ /* 0x000ef00000000a00 */
[----:B------:R-:W4:Y:S08]  /*00d0*/  LDC.64 R2, c[0x0][0x390] ;  /* 0x0000e400ff027b82 */ /* 0x000f300000000a00 */
[----:B------:R-:W5:Y:S01]  /*00e0*/  LDC.64 R8, c[0x0][0x398] ;  /* 0x0000e600ff087b82 */ /* 0x000f620000000a00 */
[----:B-1----:R-:W-:-:S04]  /*00f0*/  IMAD.WIDE.U32 R6, R11, 0x4, R6 ;  /* 0x000000040b067825 */ /* 0x002fc800078e0006 */
[----:B0-----:R-:W-:Y:S02]  /*0100*/  IMAD R0, R11, UR6, R0 ;  /* 0x000000060b007c24 */ /* 0x001fe4000f8e0200 */
[----:B--2---:R-:W2:Y:S01]  /*0110*/  LDG.E R7, desc[UR4][R6.64] ;  /* 0x0000000406077981 */ /* 0x004ea2000c1e1900 */
[----:B------:R-:W0:Y:S01]  /*0120*/  LDC.64 R12, c[0x0][0x3a0] ;  /* 0x0000e800ff0c7b82 */ /* 0x000e220000000a00 */
[----:B---3--:R-:W-:-:S04]  /*0130*/  IMAD.WIDE.U32 R4, R0, 0x4, R4 ;  /* 0x0000000400047825 */ /* 0x008fc800078e0004 */
[C---:B----4-:R-:W-:Y:S02]  /*0140*/  IMAD.WIDE.U32 R2, R0.reuse, 0x4, R2 ;  /* 0x0000000400027825 */ /* 0x050fe400078e0002 */
[----:B------:R-:W2:Y:S04]  /*0150*/  LDG.E R4, desc[UR4][R4.64] ;  /* 0x0000000404047981 */ /* 0x000ea8000c1e1900 */
[----:B------:R-:W0:Y:S01]  /*0160*/  LDG.E R3, desc[UR4][R2.64] ;  /* 0x0000000402037981 */ /* 0x000e22000c1e1900 */
[----:B-----5:R-:W-:-:S06]  /*0170*/  IMAD.WIDE.U32 R8, R0, 0x4, R8 ;  /* 0x0000000400087825 */ /* 0x020fcc00078e0008 */
[----:B------:R-:W3:Y:S01]  /*0180*/  LDG.E R9, desc[UR4][R8.64] ;  /* 0x0000000408097981 */ /* 0x000ee2000c1e1900 */
[----:B--2---:R-:W-:Y:S02]  /*0190*/  FADD R10, -R4, -R7 ;  /* 0x80000007040a7221 */ /* 0x004fe40000000100 */
[----:B------:R-:W1:Y:S02]  /*01a0*/  LDC.64 R4, c[0x0][0x3b8] ;  /* 0x0000ee00ff047b82 */ /* 0x000e640000000a00 */
[----:B0-----:R-:W-:Y:S01]  /*01b0*/  FFMA R12, R3, R12, R10 ;  /* 0x0000000c030c7223 */ /* 0x001fe2000000000a */
[----:B------:R-:W-:-:S03]  /*01c0*/  FADD R10, -R13, 1 ;  /* 0x3f8000000d0a7421 */ /* 0x000fc60000000100 */
[----:B------:R-:W-:-:S04]  /*01d0*/  FMUL R11, R12, R13 ;  /* 0x0000000d0c0b7220 */ /* 0x000fc80000400000 */
[----:B---3--:R-:W-:-:S05]  /*01e0*/  FFMA R10, R10, R9, -R11 ;  /* 0x000000090a0a7223 */ /* 0x008fca000000080b */
[----:B------:R-:W-:-:S04]  /*01f0*/  FMNMX R10, R10, 1, PT ;  /* 0x3f8000000a0a7809 */ /* 0x000fc80003800000 */
[----:B------:R-:W-:-:S05]  /*0200*/  FMNMX R10, R10, -1, !PT ;  /* 0xbf8000000a0a7809 */ /* 0x000fca0007800000 */
[----:B------:R-:W-:-:S05]  /*0210*/  FADD R3, R3, R10 ;  /* 0x0000000a03037221 */ /* 0x000fca0000000000 */
[----:B------:R-:W-:-:S04]  /*0220*/  FMNMX R3, R3, 1, PT ;  /* 0x3f80000003037809 */ /* 0x000fc80003800000 */
[----:B------:R-:W-:Y:S02]  /*0230*/  FMNMX R9, R3, -1, !PT ;  /* 0xbf80000003097809 */ /* 0x000fe40007800000 */
[----:B------:R-:W0:Y:S02]  /*0240*/  LDC.64 R2, c[0x0][0x3b0] ;  /* 0x0000ec00ff027b82 */ /* 0x000e240000000a00 */
[----:B------:R-:W-:-:S13]  /*0250*/  FSETP.GT.AND P0, PT, R9, RZ, PT ;  /* 0x000000ff0900720b */ /* 0x000fda0003f04000 */
[----:B------:R-:W2:Y:S01]  /*0260*/  @P0 LDC.64 R6, c[0x0][0x3c0] ;  /* 0x0000f000ff060b82 */ /* 0x000ea20000000a00 */
[----:B-1----:R-:W-:Y:S01]  /*0270*/  IMAD.WIDE.U32 R4, R0, 0x4, R4 ;  /* 0x0000000400047825 */ /* 0x002fe200078e0004 */
[----:B------:R-:W-:-:S03]  /*0280*/  @P0 MOV R11, 0x3f800000 ;  /* 0x3f800000000b0802 */ /* 0x000fc60000000f00 */
[----:B0-----:R-:W-:-:S05]  /*0290*/  IMAD.WIDE.U32 R2, R0, 0x4, R2 ;  /* 0x0000000400027825 */ /* 0x001fca00078e0002 */
[----:B------:R0:W-:Y:S04]  /*02a0*/  STG.E desc[UR4][R2.64], R10 ;  /* 0x0000000a02007986 */ /* 0x0001e8000c101904 */
[----:B------:R0:W-:Y:S01]  /*02b0*/  STG.E desc[UR4][R4.64], R9 ;  /* 0x0000000904007986 */ /* 0x0001e2000c101904 */
[----:B--2---:R-:W-:-:S05]  /*02c0*/  @P0 IMAD.WIDE.U32 R6, R0, 0x4, R6 ;  /* 0x0000000400060825 */ /* 0x004fca00078e0006 */
[----:B------:R0:W-:Y:S01]  /*02d0*/  @P0 STG.E desc[UR4][R6.64], R11 ;  /* 0x0000000b06000986 */ /* 0x0001e2000c101904 */
[----:B------:R-:W-:Y:S05]  /*02e0*/  @P0 EXIT ;  /* 0x000000000000094d */ /* 0x000fea0003800000 */
[----:B------:R-:W-:-:S13]  /*02f0*/  FSETP.GEU.AND P0, PT, R9, RZ, PT ;  /* 0x000000ff0900720b */ /* 0x000fda0003f0e000 */
[----:B0-----:R-:W0:Y:S01]  /*0300*/  @!P0 LDC.64 R2, c[0x0][0x3c0] ;  /* 0x0000f000ff028b82 */ /* 0x001e220000000a00 */
[----:B------:R-:W-:Y:S01]  /*0310*/  @!P0 MOV R5, 0xbf800000 ;  /* 0xbf80000000058802 */ /* 0x000fe20000000f00 */
[----:B0-----:R-:W-:-:S05]  /*0320*/  @!P0 IMAD.WIDE.U32 R2, R0, 0x4, R2 ;  /* 0x0000000400028825 */ /* 0x001fca00078e0002 */
[----:B------:R0:W-:Y:S01]  /*0330*/  @!P0 STG.E desc[UR4][R2.64], R5 ;  /* 0x0000000502008986 */ /* 0x0001e2000c101904 */
[----:B------:R-:W-:Y:S05]  /*0340*/  @!P0 EXIT ;  /* 0x000000000000894d */ /* 0x000fea0003800000 */
[----:B0-----:R-:W0:Y:S02]  /*0350*/  LDC.64 R2, c[0x0][0x3c0] ;  /* 0x0000f000ff027b82 */ /* 0x001e240000000a00 */
[----:B0-----:R-:W-:-:S05]  /*0360*/  IMAD.WIDE.U32 R2, R0, 0x4, R2 ;  /* 0x0000000400027825 */ /* 0x001fca00078e0002 */
[----:B------:R-:W-:Y:S01]  /*0370*/  STG.E desc[UR4][R2.64], RZ ;  /* 0x000000ff02007986 */ /* 0x000fe2000c101904 */
[----:B------:R-:W-:Y:S05]  /*0380*/  EXIT ;  /* 0x000000000000794d */ /* 0x000fea0003800000 */
.L_x_1:
        /* <DEDUP_REMOVED lines=15> */
.L_x_3:


//--------------------- .nv.shared.reserved.0     --------------------------
	.section	.nv.shared.reserved.0,"aw",@nobits
	.weak		__nv_reservedSMEM_offset_0_alias
	.size		__nv_reservedSMEM_offset_0_alias, 0, 64
	.other		__nv_reservedSMEM_offset_0_alias,@"STO_CUDA_RESERVED_SHARED STV_DEFAULT"
__nv_reservedSMEM_offset_0_alias:
	.zero		0
	.zero		64


//--------------------- .nv.constant0.parallel_annealing_step_rowmajor --------------------------
	.section	.nv.constant0.parallel_annealing_step_rowmajor,"a",@progbits
	.sectionflags	@""
	.align	4
.nv.constant0.parallel_annealing_step_rowmajor:
	.zero		952


//--------------------- .nv.constant0.parallel_annealing_step --------------------------
	.section	.nv.constant0.parallel_annealing_step,"a",@progbits
	.sectionflags	@""
	.align	4
.nv.constant0.parallel_annealing_step:
	.zero		968


//--------------------- SYMBOLS --------------------------

	.type		.nv.reservedSmem.offset0,@object
	.size		.nv.reservedSmem.offset0,0x4
